//
// Generated by NVIDIA NVVM Compiler
//
// Compiler Build ID: CL-36424714
// Cuda compilation tools, release 13.0, V13.0.88
// Based on NVVM 20.0.0
//

.version 9.0
.target sm_100
.address_size 64

	// .globl	_Z13enhanceKernelPKhPhii

.visible .entry _Z13enhanceKernelPKhPhii(
	.param .u64 .ptr .align 1 _Z13enhanceKernelPKhPhii_param_0,
	.param .u64 .ptr .align 1 _Z13enhanceKernelPKhPhii_param_1,
	.param .u32 _Z13enhanceKernelPKhPhii_param_2,
	.param .u32 _Z13enhanceKernelPKhPhii_param_3
)
{
	.reg .pred 	%p<4>;
	.reg .b16 	%rs<2>;
	.reg .b32 	%r<16>;
	.reg .b32 	%f<3>;
	.reg .b64 	%rd<8>;

	ld.param.u64 	%rd1, [_Z13enhanceKernelPKhPhii_param_0];
	ld.param.u64 	%rd2, [_Z13enhanceKernelPKhPhii_param_1];
	ld.param.u32 	%r3, [_Z13enhanceKernelPKhPhii_param_2];
	ld.param.u32 	%r4, [_Z13enhanceKernelPKhPhii_param_3];
	mov.u32 	%r6, %ctaid.x;
	mov.u32 	%r7, %ntid.x;
	mov.u32 	%r8, %tid.x;
	mad.lo.s32 	%r1, %r6, %r7, %r8;
	mov.u32 	%r9, %ctaid.y;
	mov.u32 	%r10, %ntid.y;
	mov.u32 	%r11, %tid.y;
	mad.lo.s32 	%r12, %r9, %r10, %r11;
	setp.ge.s32 	%p1, %r1, %r3;
	setp.ge.s32 	%p2, %r12, %r4;
	or.pred  	%p3, %p1, %p2;
	@%p3 bra 	$L__BB0_2;
	cvta.to.global.u64 	%rd3, %rd1;
	cvta.to.global.u64 	%rd4, %rd2;
	mad.lo.s32 	%r13, %r3, %r12, %r1;
	cvt.s64.s32 	%rd5, %r13;
	add.s64 	%rd6, %rd3, %rd5;
	ld.global.u8 	%rs1, [%rd6];
	cvt.rn.f32.u16 	%f1, %rs1;
	fma.rn.f32 	%f2, %f1, 0f3FA00000, 0f41700000;
	cvt.rzi.s32.f32 	%r14, %f2;
	min.s32 	%r15, %r14, 255;
	add.s64 	%rd7, %rd4, %rd5;
	st.global.u8 	[%rd7], %r15;
$L__BB0_2:
	ret;

}


// ===== COMPILED SASS (sm_100) =====

	.target	sm_100

	.elftype	@"ET_EXEC"


//--------------------- .note.nv.tkinfo           --------------------------
	.section	.note.nv.tkinfo,"",@"SHT_NOTE"
	.sectionflags	@"SHF_NOTE_NV_TKINFO"
	.tkinfo
        /*0018*/ 	.word	0x00000002
        /*0030*/ 	.string	""
        /*0030*/ 	.string	"ptxas"
        /*0030*/ 	.string	"Cuda compilation tools, release 13.0, V13.0.88"
        /*0030*/ 	.string	"Build cuda_13.0.r13.0/compiler.36424714_0"
        /*0030*/ 	.string	"-arch sm_100 -m 64 "



//--------------------- .note.nv.cuinfo           --------------------------
	.section	.note.nv.cuinfo,"",@"SHT_NOTE"
	.sectionflags	@"SHF_NOTE_NV_CUINFO"
        /*0018*/ 	.short	0x0002
        /*001a*/ 	.short	0x0064
        /*001c*/ 	.short	0x0082
	.zero		2


//--------------------- .nv.info                  --------------------------
	.section	.nv.info,"",@"SHT_CUDA_INFO"
	.align	4


	//----- nvinfo : EIATTR_REGCOUNT
	.align		4
        /*0000*/ 	.byte	0x04, 0x2f
        /*0002*/ 	.short	(.L_1 - .L_0)
	.align		4
.L_0:
        /*0004*/ 	.word	index@(_Z13enhanceKernelPKhPhii)
        /*0008*/ 	.word	0x0000000a


	//----- nvinfo : EIATTR_FRAME_SIZE
	.align		4
.L_1:
        /*000c*/ 	.byte	0x04, 0x11
        /*000e*/ 	.short	(.L_3 - .L_2)
	.align		4
.L_2:
        /*0010*/ 	.word	index@(_Z13enhanceKernelPKhPhii)
        /*0014*/ 	.word	0x00000000


	//----- nvinfo : EIATTR_MIN_STACK_SIZE
	.align		4
.L_3:
        /*0018*/ 	.byte	0x04, 0x12
        /*001a*/ 	.short	(.L_5 - .L_4)
	.align		4
.L_4:
        /*001c*/ 	.word	index@(_Z13enhanceKernelPKhPhii)
        /*0020*/ 	.word	0x00000000
.L_5:


//--------------------- .nv.compat                --------------------------
	.section	.nv.compat,"",@"SHT_CUDA_COMPAT_INFO"
	.align	4
        /*0000*/ 	.byte	0x02, 0x09, 0x00, 0x00, 0x02, 0x02, 0x01, 0x00, 0x02, 0x05, 0x05, 0x00, 0x03, 0x07, 0x01, 0x01
        /*0010*/ 	.byte	0x02, 0x03, 0x00, 0x00, 0x02, 0x06, 0x01, 0x00, 0x04, 0x0b, 0x08, 0x00, 0x09, 0x00, 0x00, 0x00
        /*0020*/ 	.byte	0x00, 0x00, 0x00, 0x00


//--------------------- .nv.info._Z13enhanceKernelPKhPhii --------------------------
	.section	.nv.info._Z13enhanceKernelPKhPhii,"",@"SHT_CUDA_INFO"
	.sectionflags	@""
	.align	4


	//----- nvinfo : EIATTR_CUDA_API_VERSION
	.align		4
        /*0000*/ 	.byte	0x04, 0x37
        /*0002*/ 	.short	(.L_7 - .L_6)
.L_6:
        /*0004*/ 	.word	0x00000082


	//----- nvinfo : EIATTR_KPARAM_INFO
	.align		4
.L_7:
        /*0008*/ 	.byte	0x04, 0x17
        /*000a*/ 	.short	(.L_9 - .L_8)
.L_8:
        /*000c*/ 	.word	0x00000000
        /*0010*/ 	.short	0x0003
        /*0012*/ 	.short	0x0014
        /*0014*/ 	.byte	0x00, 0xf0, 0x11, 0x00


	//----- nvinfo : EIATTR_KPARAM_INFO
	.align		4
.L_9:
        /*0018*/ 	.byte	0x04, 0x17
        /*001a*/ 	.short	(.L_11 - .L_10)
.L_10:
        /*001c*/ 	.word	0x00000000
        /*0020*/ 	.short	0x0002
        /*0022*/ 	.short	0x0010
        /*0024*/ 	.byte	0x00, 0xf0, 0x11, 0x00


	//----- nvinfo : EIATTR_KPARAM_INFO
	.align		4
.L_11:
        /*0028*/ 	.byte	0x04, 0x17
        /*002a*/ 	.short	(.L_13 - .L_12)
.L_12:
        /*002c*/ 	.word	0x00000000
        /*0030*/ 	.short	0x0001
        /*0032*/ 	.short	0x0008
        /*0034*/ 	.byte	0x00, 0xf5, 0x21, 0x00


	//----- nvinfo : EIATTR_KPARAM_INFO
	.align		4
.L_13:
        /*0038*/ 	.byte	0x04, 0x17
        /*003a*/ 	.short	(.L_15 - .L_14)
.L_14:
        /*003c*/ 	.word	0x00000000
        /*0040*/ 	.short	0x0000
        /*0042*/ 	.short	0x0000
        /*0044*/ 	.byte	0x00, 0xf5, 0x21, 0x00


	//----- nvinfo : EIATTR_SPARSE_MMA_MASK
	.align		4
.L_15:
        /*0048*/ 	.byte	0x03, 0x50
        /*004a*/ 	.short	0x0000


	//----- nvinfo : EIATTR_MAXREG_COUNT
	.align		4
        /*004c*/ 	.byte	0x03, 0x1b
        /*004e*/ 	.short	0x00ff


	//----- nvinfo : EIATTR_MERCURY_ISA_VERSION
	.align		4
        /*0050*/ 	.byte	0x03, 0x5f
        /*0052*/ 	.short	0x0101


	//----- nvinfo : EIATTR_VRC_CTA_INIT_COUNT
	.align		4
        /*0054*/ 	.byte	0x02, 0x4a
	.zero		1
	.zero		1


	//----- nvinfo : EIATTR_EXIT_INSTR_OFFSETS
	.align		4
        /*0058*/ 	.byte	0x04, 0x1c
        /*005a*/ 	.short	(.L_17 - .L_16)


	//   ....[0]....
.L_16:
        /*005c*/ 	.word	0x000000c0


	//   ....[1]....
        /*0060*/ 	.word	0x000001c0


	//----- nvinfo : EIATTR_CBANK_PARAM_SIZE
	.align		4
.L_17:
        /*0064*/ 	.byte	0x03, 0x19
        /*0066*/ 	.short	0x0018


	//----- nvinfo : EIATTR_PARAM_CBANK
	.align		4
        /*0068*/ 	.byte	0x04, 0x0a
        /*006a*/ 	.short	(.L_19 - .L_18)
	.align		4
.L_18:
        /*006c*/ 	.word	index@(.nv.constant0._Z13enhanceKernelPKhPhii)
        /*0070*/ 	.short	0x0380
        /*0072*/ 	.short	0x0018


	//----- nvinfo : EIATTR_SW_WAR
	.align		4
.L_19:
        /*0074*/ 	.byte	0x04, 0x36
        /*0076*/ 	.short	(.L_21 - .L_20)
.L_20:
        /*0078*/ 	.word	0x00000008
.L_21:


//--------------------- .nv.callgraph             --------------------------
	.section	.nv.callgraph,"",@"SHT_CUDA_CALLGRAPH"
	.align	4
	.sectionentsize	8
	.align		4
        /*0000*/ 	.word	0x00000000
	.align		4
        /*0004*/ 	.word	0xffffffff
	.align		4
        /*0008*/ 	.word	0x00000000
	.align		4
        /*000c*/ 	.word	0xfffffffe
	.align		4
        /*0010*/ 	.word	0x00000000
	.align		4
        /*0014*/ 	.word	0xfffffffd
	.align		4
        /*0018*/ 	.word	0x00000000
	.align		4
        /*001c*/ 	.word	0xfffffffc


//--------------------- .text._Z13enhanceKernelPKhPhii --------------------------
	.section	.text._Z13enhanceKernelPKhPhii,"ax",@progbits
	.align	128
        .global         _Z13enhanceKernelPKhPhii
        .type           _Z13enhanceKernelPKhPhii,@function
        .size           _Z13enhanceKernelPKhPhii,(.L_x_1 - _Z13enhanceKernelPKhPhii)
        .other          _Z13enhanceKernelPKhPhii,@"STO_CUDA_ENTRY STV_DEFAULT"
_Z13enhanceKernelPKhPhii:
.text._Z13enhanceKernelPKhPhii:
[----:B------:R-:W-:Y:S01]  /*0000*/  LDC R1, c[0x0][0x37c] ;  /* 0x0000df00ff017b82 */ /* 0x000fe20000000800 */
[----:B------:R-:W0:Y:S07]  /*0010*/  S2R R2, SR_TID.Y ;  /* 0x0000000000027919 */ /* 0x000e2e0000002200 */
[----:B------:R-:W1:Y:S01]  /*0020*/  LDC R0, c[0x0][0x360] ;  /* 0x0000d800ff007b82 */ /* 0x000e620000000800 */
[----:B------:R-:W2:Y:S01]  /*0030*/  LDCU.64 UR6, c[0x0][0x390] ;  /* 0x00007200ff0677ac */ /* 0x000ea20008000a00 */
[----:B------:R-:W1:Y:S06]  /*0040*/  S2R R5, SR_TID.X ;  /* 0x0000000000057919 */ /* 0x000e6c0000002100 */
[----:B------:R-:W0:Y:S08]  /*0050*/  S2UR UR5, SR_CTAID.Y ;  /* 0x00000000000579c3 */ /* 0x000e300000002600 */
[----:B------:R-:W0:Y:S08]  /*0060*/  LDC R3, c[0x0][0x364] ;  /* 0x0000d900ff037b82 */ /* 0x000e300000000800 */
[----:B------:R-:W1:Y:S01]  /*0070*/  S2UR UR4, SR_CTAID.X ;  /* 0x00000000000479c3 */ /* 0x000e620000002500 */
[----:B0-----:R-:W-:-:S05]  /*0080*/  IMAD R3, R3, UR5, R2 ;  /* 0x0000000503037c24 */ /* 0x001fca000f8e0202 */
[----:B--2---:R-:W-:Y:S01]  /*0090*/  ISETP.GE.AND P0, PT, R3, UR7, PT ;  /* 0x0000000703007c0c */ /* 0x004fe2000bf06270 */
[----:B-1----:R-:W-:-:S05]  /*00a0*/  IMAD R0, R0, UR4, R5 ;  /* 0x0000000400007c24 */ /* 0x002fca000f8e0205 */
[----:B------:R-:W-:-:S13]  /*00b0*/  ISETP.GE.OR P0, PT, R0, UR6, P0 ;  /* 0x0000000600007c0c */ /* 0x000fda0008706670 */
[----:B------:R-:W-:Y:S05]  /*00c0*/  @P0 EXIT ;  /* 0x000000000000094d */ /* 0x000fea0003800000 */
[----:B------:R-:W0:Y:S01]  /*00d0*/  LDCU.128 UR8, c[0x0][0x380] ;  /* 0x00007000ff0877ac */ /* 0x000e220008000c00 */
[----:B------:R-:W-:Y:S01]  /*00e0*/  IMAD R0, R3, UR6, R0 ;  /* 0x0000000603007c24 */ /* 0x000fe2000f8e0200 */
[----:B------:R-:W1:Y:S04]  /*00f0*/  LDCU.64 UR4, c[0x0][0x358] ;  /* 0x00006b00ff0477ac */ /* 0x000e680008000a00 */
[----:B------:R-:W-:Y:S02]  /*0100*/  SHF.R.S32.HI R7, RZ, 0x1f, R0 ;  /* 0x0000001fff077819 */ /* 0x000fe40000011400 */
[----:B0-----:R-:W-:-:S04]  /*0110*/  IADD3 R2, P0, PT, R0, UR8, RZ ;  /* 0x0000000800027c10 */ /* 0x001fc8000ff1e0ff */
[----:B------:R-:W-:-:S05]  /*0120*/  IADD3.X R3, PT, PT, R7, UR9, RZ, P0, !PT ;  /* 0x0000000907037c10 */ /* 0x000fca00087fe4ff */
[----:B-1----:R-:W2:Y:S01]  /*0130*/  LDG.E.U8 R2, desc[UR4][R2.64] ;  /* 0x0000000402027981 */ /* 0x002ea2000c1e1100 */
[----:B------:R-:W-:Y:S01]  /*0140*/  IMAD.MOV.U32 R5, RZ, RZ, 0x3fa00000 ;  /* 0x3fa00000ff057424 */ /* 0x000fe200078e00ff */
[----:B--2---:R-:W-:-:S05]  /*0150*/  I2FP.F32.U32 R4, R2 ;  /* 0x0000000200047245 */ /* 0x004fca0000201000 */
[----:B------:R-:W-:Y:S01]  /*0160*/  FFMA R6, R4, R5, 15 ;  /* 0x4170000004067423 */ /* 0x000fe20000000005 */
[----:B------:R-:W-:-:S04]  /*0170*/  IADD3 R4, P0, PT, R0, UR10, RZ ;  /* 0x0000000a00047c10 */ /* 0x000fc8000ff1e0ff */
[----:B------:R-:W-:Y:S01]  /*0180*/  IADD3.X R5, PT, PT, R7, UR11, RZ, P0, !PT ;  /* 0x0000000b07057c10 */ /* 0x000fe200087fe4ff */
[----:B------:R-:W0:Y:S02]  /*0190*/  F2I.TRUNC.NTZ R6, R6 ;  /* 0x0000000600067305 */ /* 0x000e24000020f100 */
[----:B0-----:R-:W-:-:S05]  /*01a0*/  VIMNMX R7, PT, PT, R6, 0xff, PT ;  /* 0x000000ff06077848 */ /* 0x001fca0003fe0100 */
[----:B------:R-:W-:Y:S01]  /*01b0*/  STG.E.U8 desc[UR4][R4.64], R7 ;  /* 0x0000000704007986 */ /* 0x000fe2000c101104 */
[----:B------:R-:W-:Y:S05]  /*01c0*/  EXIT ;  /* 0x000000000000794d */ /* 0x000fea0003800000 */
.L_x_0:
[----:B------:R-:W-:-:S00]  /*01d0*/  BRA `(.L_x_0) ;  /* 0xfffffffc00fc7947 */ /* 0x000fc0000383ffff */
[----:B------:R-:W-:-:S00]  /*01e0*/  NOP ;  /* 0x0000000000007918 */ /* 0x000fc00000000000 */
        /* <DEDUP_REMOVED lines=9> */
.L_x_1:


//--------------------- .nv.shared.reserved.0     --------------------------
	.section	.nv.shared.reserved.0,"aw",@nobits
	.weak		__nv_reservedSMEM_offset_0_alias
	.size		__nv_reservedSMEM_offset_0_alias, 0, 64
	.other		__nv_reservedSMEM_offset_0_alias,@"STO_CUDA_RESERVED_SHARED STV_DEFAULT"
__nv_reservedSMEM_offset_0_alias:
	.zero		0
	.zero		64


//--------------------- .nv.constant0._Z13enhanceKernelPKhPhii --------------------------
	.section	.nv.constant0._Z13enhanceKernelPKhPhii,"a",@progbits
	.sectionflags	@""
	.align	4
.nv.constant0._Z13enhanceKernelPKhPhii:
	.zero		920


//--------------------- SYMBOLS --------------------------

	.type		.nv.reservedSmem.offset0,@object
	.size		.nv.reservedSmem.offset0,0x4
